//
// Generated by NVIDIA NVVM Compiler
//
// Compiler Build ID: CL-36424714
// Cuda compilation tools, release 13.0, V13.0.88
// Based on NVVM 20.0.0
//

.version 9.0
.target sm_100
.address_size 64

	// .globl	_Z25mul_element_for_lineIndexPii

.visible .entry _Z25mul_element_for_lineIndexPii(
	.param .u64 .ptr .align 1 _Z25mul_element_for_lineIndexPii_param_0,
	.param .u32 _Z25mul_element_for_lineIndexPii_param_1
)
{
	.reg .b32 	%r<3>;
	.reg .b64 	%rd<5>;

	ld.param.u64 	%rd1, [_Z25mul_element_for_lineIndexPii_param_0];
	cvta.to.global.u64 	%rd2, %rd1;
	mov.u32 	%r1, %tid.x;
	mul.wide.u32 	%rd3, %r1, 4;
	add.s64 	%rd4, %rd2, %rd3;
	mov.b32 	%r2, 3;
	st.global.u32 	[%rd4], %r2;
	ret;

}


// ===== COMPILED SASS (sm_100) =====

	.target	sm_100

	.elftype	@"ET_EXEC"


//--------------------- .note.nv.tkinfo           --------------------------
	.section	.note.nv.tkinfo,"",@"SHT_NOTE"
	.sectionflags	@"SHF_NOTE_NV_TKINFO"
	.tkinfo
        /*0018*/ 	.word	0x00000002
        /*0030*/ 	.string	""
        /*0030*/ 	.string	"ptxas"
        /*0030*/ 	.string	"Cuda compilation tools, release 13.0, V13.0.88"
        /*0030*/ 	.string	"Build cuda_13.0.r13.0/compiler.36424714_0"
        /*0030*/ 	.string	"-arch sm_100 -m 64 "



//--------------------- .note.nv.cuinfo           --------------------------
	.section	.note.nv.cuinfo,"",@"SHT_NOTE"
	.sectionflags	@"SHF_NOTE_NV_CUINFO"
        /*0018*/ 	.short	0x0002
        /*001a*/ 	.short	0x0064
        /*001c*/ 	.short	0x0082
	.zero		2


//--------------------- .nv.info                  --------------------------
	.section	.nv.info,"",@"SHT_CUDA_INFO"
	.align	4


	//----- nvinfo : EIATTR_REGCOUNT
	.align		4
        /*0000*/ 	.byte	0x04, 0x2f
        /*0002*/ 	.short	(.L_1 - .L_0)
	.align		4
.L_0:
        /*0004*/ 	.word	index@(_Z25mul_element_for_lineIndexPii)
        /*0008*/ 	.word	0x0000000a


	//----- nvinfo : EIATTR_FRAME_SIZE
	.align		4
.L_1:
        /*000c*/ 	.byte	0x04, 0x11
        /*000e*/ 	.short	(.L_3 - .L_2)
	.align		4
.L_2:
        /*0010*/ 	.word	index@(_Z25mul_element_for_lineIndexPii)
        /*0014*/ 	.word	0x00000000


	//----- nvinfo : EIATTR_MIN_STACK_SIZE
	.align		4
.L_3:
        /*0018*/ 	.byte	0x04, 0x12
        /*001a*/ 	.short	(.L_5 - .L_4)
	.align		4
.L_4:
        /*001c*/ 	.word	index@(_Z25mul_element_for_lineIndexPii)
        /*0020*/ 	.word	0x00000000
.L_5:


//--------------------- .nv.compat                --------------------------
	.section	.nv.compat,"",@"SHT_CUDA_COMPAT_INFO"
	.align	4
        /*0000*/ 	.byte	0x02, 0x09, 0x00, 0x00, 0x02, 0x02, 0x01, 0x00, 0x02, 0x05, 0x05, 0x00, 0x03, 0x07, 0x01, 0x01
        /*0010*/ 	.byte	0x02, 0x03, 0x00, 0x00, 0x02, 0x06, 0x01, 0x00, 0x04, 0x0b, 0x08, 0x00, 0x09, 0x00, 0x00, 0x00
        /*0020*/ 	.byte	0x00, 0x00, 0x00, 0x00


//--------------------- .nv.info._Z25mul_element_for_lineIndexPii --------------------------
	.section	.nv.info._Z25mul_element_for_lineIndexPii,"",@"SHT_CUDA_INFO"
	.sectionflags	@""
	.align	4


	//----- nvinfo : EIATTR_CUDA_API_VERSION
	.align		4
        /*0000*/ 	.byte	0x04, 0x37
        /*0002*/ 	.short	(.L_7 - .L_6)
.L_6:
        /*0004*/ 	.word	0x00000082


	//----- nvinfo : EIATTR_KPARAM_INFO
	.align		4
.L_7:
        /*0008*/ 	.byte	0x04, 0x17
        /*000a*/ 	.short	(.L_9 - .L_8)
.L_8:
        /*000c*/ 	.word	0x00000000
        /*0010*/ 	.short	0x0001
        /*0012*/ 	.short	0x0008
        /*0014*/ 	.byte	0x00, 0xf0, 0x11, 0x00


	//----- nvinfo : EIATTR_KPARAM_INFO
	.align		4
.L_9:
        /*0018*/ 	.byte	0x04, 0x17
        /*001a*/ 	.short	(.L_11 - .L_10)
.L_10:
        /*001c*/ 	.word	0x00000000
        /*0020*/ 	.short	0x0000
        /*0022*/ 	.short	0x0000
        /*0024*/ 	.byte	0x00, 0xf5, 0x21, 0x00


	//----- nvinfo : EIATTR_SPARSE_MMA_MASK
	.align		4
.L_11:
        /*0028*/ 	.byte	0x03, 0x50
        /*002a*/ 	.short	0x0000


	//----- nvinfo : EIATTR_MAXREG_COUNT
	.align		4
        /*002c*/ 	.byte	0x03, 0x1b
        /*002e*/ 	.short	0x00ff


	//----- nvinfo : EIATTR_MERCURY_ISA_VERSION
	.align		4
        /*0030*/ 	.byte	0x03, 0x5f
        /*0032*/ 	.short	0x0101


	//----- nvinfo : EIATTR_VRC_CTA_INIT_COUNT
	.align		4
        /*0034*/ 	.byte	0x02, 0x4a
	.zero		1
	.zero		1


	//----- nvinfo : EIATTR_EXIT_INSTR_OFFSETS
	.align		4
        /*0038*/ 	.byte	0x04, 0x1c
        /*003a*/ 	.short	(.L_13 - .L_12)


	//   ....[0]....
.L_12:
        /*003c*/ 	.word	0x00000070


	//----- nvinfo : EIATTR_CBANK_PARAM_SIZE
	.align		4
.L_13:
        /*0040*/ 	.byte	0x03, 0x19
        /*0042*/ 	.short	0x000c


	//----- nvinfo : EIATTR_PARAM_CBANK
	.align		4
        /*0044*/ 	.byte	0x04, 0x0a
        /*0046*/ 	.short	(.L_15 - .L_14)
	.align		4
.L_14:
        /*0048*/ 	.word	index@(.nv.constant0._Z25mul_element_for_lineIndexPii)
        /*004c*/ 	.short	0x0380
        /*004e*/ 	.short	0x000c


	//----- nvinfo : EIATTR_SW_WAR
	.align		4
.L_15:
        /*0050*/ 	.byte	0x04, 0x36
        /*0052*/ 	.short	(.L_17 - .L_16)
.L_16:
        /*0054*/ 	.word	0x00000008
.L_17:


//--------------------- .nv.callgraph             --------------------------
	.section	.nv.callgraph,"",@"SHT_CUDA_CALLGRAPH"
	.align	4
	.sectionentsize	8
	.align		4
        /*0000*/ 	.word	0x00000000
	.align		4
        /*0004*/ 	.word	0xffffffff
	.align		4
        /*0008*/ 	.word	0x00000000
	.align		4
        /*000c*/ 	.word	0xfffffffe
	.align		4
        /*0010*/ 	.word	0x00000000
	.align		4
        /*0014*/ 	.word	0xfffffffd
	.align		4
        /*0018*/ 	.word	0x00000000
	.align		4
        /*001c*/ 	.word	0xfffffffc


//--------------------- .text._Z25mul_element_for_lineIndexPii --------------------------
	.section	.text._Z25mul_element_for_lineIndexPii,"ax",@progbits
	.align	128
        .global         _Z25mul_element_for_lineIndexPii
        .type           _Z25mul_element_for_lineIndexPii,@function
        .size           _Z25mul_element_for_lineIndexPii,(.L_x_1 - _Z25mul_element_for_lineIndexPii)
        .other          _Z25mul_element_for_lineIndexPii,@"STO_CUDA_ENTRY STV_DEFAULT"
_Z25mul_element_for_lineIndexPii:
.text._Z25mul_element_for_lineIndexPii:
[----:B------:R-:W-:Y:S01]  /*0000*/  LDC R1, c[0x0][0x37c] ;  /* 0x0000df00ff017b82 */ /* 0x000fe20000000800 */
[----:B------:R-:W0:Y:S07]  /*0010*/  S2R R5, SR_TID.X ;  /* 0x0000000000057919 */ /* 0x000e2e0000002100 */
[----:B------:R-:W0:Y:S01]  /*0020*/  LDC.64 R2, c[0x0][0x380] ;  /* 0x0000e000ff027b82 */ /* 0x000e220000000a00 */
[----:B------:R-:W1:Y:S01]  /*0030*/  LDCU.64 UR4, c[0x0][0x358] ;  /* 0x00006b00ff0477ac */ /* 0x000e620008000a00 */
[----:B------:R-:W-:-:S02]  /*0040*/  HFMA2 R7, -RZ, RZ, 0, 1.78813934326171875e-07 ;  /* 0x00000003ff077431 */ /* 0x000fc400000001ff */
[----:B0-----:R-:W-:-:S05]  /*0050*/  IMAD.WIDE.U32 R2, R5, 0x4, R2 ;  /* 0x0000000405027825 */ /* 0x001fca00078e0002 */
[----:B-1----:R-:W-:Y:S01]  /*0060*/  STG.E desc[UR4][R2.64], R7 ;  /* 0x0000000702007986 */ /* 0x002fe2000c101904 */
[----:B------:R-:W-:Y:S05]  /*0070*/  EXIT ;  /* 0x000000000000794d */ /* 0x000fea0003800000 */
.L_x_0:
[----:B------:R-:W-:-:S00]  /*0080*/  BRA `(.L_x_0) ;  /* 0xfffffffc00fc7947 */ /* 0x000fc0000383ffff */
[----:B------:R-:W-:-:S00]  /*0090*/  NOP ;  /* 0x0000000000007918 */ /* 0x000fc00000000000 */
        /* <DEDUP_REMOVED lines=14> */
.L_x_1:


//--------------------- .nv.shared.reserved.0     --------------------------
	.section	.nv.shared.reserved.0,"aw",@nobits
	.weak		__nv_reservedSMEM_offset_0_alias
	.size		__nv_reservedSMEM_offset_0_alias, 0, 64
	.other		__nv_reservedSMEM_offset_0_alias,@"STO_CUDA_RESERVED_SHARED STV_DEFAULT"
__nv_reservedSMEM_offset_0_alias:
	.zero		0
	.zero		64


//--------------------- .nv.constant0._Z25mul_element_for_lineIndexPii --------------------------
	.section	.nv.constant0._Z25mul_element_for_lineIndexPii,"a",@progbits
	.sectionflags	@""
	.align	4
.nv.constant0._Z25mul_element_for_lineIndexPii:
	.zero		908


//--------------------- SYMBOLS --------------------------

	.type		.nv.reservedSmem.offset0,@object
	.size		.nv.reservedSmem.offset0,0x4
